	.headerflags	@"EF_CUDA_TEXMODE_UNIFIED EF_CUDA_64BIT_ADDRESS EF_CUDA_ACCELERATORS EF_CUDA_SM90 EF_CUDA_VIRTUAL_SM(EF_CUDA_SM90)"
	.elftype	@"ET_EXEC"


//--------------------- .nv.info                  --------------------------
	.section	.nv.info,"",@"SHT_CUDA_INFO"
	.align	4


	//----- nvinfo : EIATTR_REGCOUNT
	.align		4
        /*0000*/ 	.byte	0x04, 0x2f
        /*0002*/ 	.short	(.L_1 - .L_0)
	.align		4
.L_0:
        /*0004*/ 	.word	index@(triton_poi_fused_div_14)
        /*0008*/ 	.word	0x00000014


	//----- nvinfo : EIATTR_MIN_STACK_SIZE
	.align		4
.L_1:
        /*000c*/ 	.byte	0x04, 0x12
        /*000e*/ 	.short	(.L_3 - .L_2)
	.align		4
.L_2:
        /*0010*/ 	.word	index@(triton_poi_fused_div_14)
        /*0014*/ 	.word	0x00000000


	//----- nvinfo : EIATTR_FRAME_SIZE
	.align		4
.L_3:
        /*0018*/ 	.byte	0x04, 0x11
        /*001a*/ 	.short	(.L_5 - .L_4)
	.align		4
.L_4:
        /*001c*/ 	.word	index@(triton_poi_fused_div_14)
        /*0020*/ 	.word	0x00000000


	//----- nvinfo : EIATTR_MIN_STACK_SIZE
	.align		4
.L_5:
        /*0024*/ 	.byte	0x04, 0x12
        /*0026*/ 	.short	(.L_7 - .L_6)
	.align		4
.L_6:
        /*0028*/ 	.word	index@(triton_poi_fused_div_14)
        /*002c*/ 	.word	0x00000000
.L_7:


//--------------------- .nv.info.triton_poi_fused_div_14 --------------------------
	.section	.nv.info.triton_poi_fused_div_14,"",@"SHT_CUDA_INFO"
	.sectionflags	@""
	.align	4


	//----- nvinfo : EIATTR_CUDA_API_VERSION
	.align		4
        /*0000*/ 	.byte	0x04, 0x37
        /*0002*/ 	.short	(.L_9 - .L_8)
.L_8:
        /*0004*/ 	.word	0x0000007c


	//----- nvinfo : EIATTR_KPARAM_INFO
	.align		4
.L_9:
        /*0008*/ 	.byte	0x04, 0x17
        /*000a*/ 	.short	(.L_11 - .L_10)
.L_10:
        /*000c*/ 	.word	0x00000000
        /*0010*/ 	.short	0x0003
        /*0012*/ 	.short	0x0018
        /*0014*/ 	.byte	0x00, 0xf0, 0x11, 0x00


	//----- nvinfo : EIATTR_KPARAM_INFO
	.align		4
.L_11:
        /*0018*/ 	.byte	0x04, 0x17
        /*001a*/ 	.short	(.L_13 - .L_12)
.L_12:
        /*001c*/ 	.word	0x00000000
        /*0020*/ 	.short	0x0002
        /*0022*/ 	.short	0x0010
        /*0024*/ 	.byte	0x00, 0xf4, 0x21, 0x00


	//----- nvinfo : EIATTR_KPARAM_INFO
	.align		4
.L_13:
        /*0028*/ 	.byte	0x04, 0x17
        /*002a*/ 	.short	(.L_15 - .L_14)
.L_14:
        /*002c*/ 	.word	0x00000000
        /*0030*/ 	.short	0x0001
        /*0032*/ 	.short	0x0008
        /*0034*/ 	.byte	0x00, 0xf4, 0x21, 0x00


	//----- nvinfo : EIATTR_KPARAM_INFO
	.align		4
.L_15:
        /*0038*/ 	.byte	0x04, 0x17
        /*003a*/ 	.short	(.L_17 - .L_16)
.L_16:
        /*003c*/ 	.word	0x00000000
        /*0040*/ 	.short	0x0000
        /*0042*/ 	.short	0x0000
        /*0044*/ 	.byte	0x00, 0xf4, 0x21, 0x00


	//----- nvinfo : EIATTR_SPARSE_MMA_MASK
	.align		4
.L_17:
        /*0048*/ 	.byte	0x03, 0x50
        /*004a*/ 	.short	0x0000


	//----- nvinfo : EIATTR_MAXREG_COUNT
	.align		4
        /*004c*/ 	.byte	0x03, 0x1b
        /*004e*/ 	.short	0x00ff


	//----- nvinfo : EIATTR_EXIT_INSTR_OFFSETS
	.align		4
        /*0050*/ 	.byte	0x04, 0x1c
        /*0052*/ 	.short	(.L_19 - .L_18)


	//   ....[0]....
.L_18:
        /*0054*/ 	.word	0x000002e0


	//----- nvinfo : EIATTR_REQNTID
	.align		4
.L_19:
        /*0058*/ 	.byte	0x04, 0x10
        /*005a*/ 	.short	(.L_21 - .L_20)
.L_20:
        /*005c*/ 	.word	0x00000080
        /*0060*/ 	.word	0x00000001
        /*0064*/ 	.word	0x00000001


	//----- nvinfo : EIATTR_CBANK_PARAM_SIZE
	.align		4
.L_21:
        /*0068*/ 	.byte	0x03, 0x19
        /*006a*/ 	.short	0x001c


	//----- nvinfo : EIATTR_PARAM_CBANK
	.align		4
        /*006c*/ 	.byte	0x04, 0x0a
        /*006e*/ 	.short	(.L_23 - .L_22)
	.align		4
.L_22:
        /*0070*/ 	.word	index@(.nv.constant0.triton_poi_fused_div_14)
        /*0074*/ 	.short	0x0210
        /*0076*/ 	.short	0x001c


	//----- nvinfo : EIATTR_SW_WAR
	.align		4
.L_23:
        /*0078*/ 	.byte	0x04, 0x36
        /*007a*/ 	.short	(.L_25 - .L_24)
.L_24:
        /*007c*/ 	.word	0x00000008
.L_25:


//--------------------- .nv.callgraph             --------------------------
	.section	.nv.callgraph,"",@"SHT_CUDA_CALLGRAPH"
	.align	4
	.sectionentsize	8
	.align		4
        /*0000*/ 	.word	0x00000000
	.align		4
        /*0004*/ 	.word	0xffffffff
	.align		4
        /*0008*/ 	.word	0x00000000
	.align		4
        /*000c*/ 	.word	0xfffffffe
	.align		4
        /*0010*/ 	.word	0x00000000
	.align		4
        /*0014*/ 	.word	0xfffffffd
	.align		4
        /*0018*/ 	.word	0x00000000
	.align		4
        /*001c*/ 	.word	0xfffffffc


//--------------------- .text.triton_poi_fused_div_14 --------------------------
	.section	.text.triton_poi_fused_div_14,"ax",@progbits
	.align	128
        .global         triton_poi_fused_div_14
        .type           triton_poi_fused_div_14,@function
        .size           triton_poi_fused_div_14,(.L_x_1 - triton_poi_fused_div_14)
        .other          triton_poi_fused_div_14,@"STO_CUDA_ENTRY STV_DEFAULT"
triton_poi_fused_div_14:
.text.triton_poi_fused_div_14:
[----:B------:R-:W-:Y:S08]  /*0000*/  LDC R1, c[0x0][0x28] ;  /* 0x00000a00ff017b82 */ /* 0x000ff00000000800 */
[----:B------:R-:W1:Y:S01]  /*0010*/  LDC.64 R12, c[0x0][0x218] ;  /* 0x00008600ff0c7b82 */ /* 0x000e620000000a00 */
[----:B------:R-:W2:Y:S01]  /*0020*/  S2R R0, SR_TID.X ;  /* 0x0000000000007919 */ /* 0x000ea20000002100 */
[----:B------:R-:W-:Y:S01]  /*0030*/  ULDC.64 UR4, c[0x0][0x208] ;  /* 0x0000820000047ab9 */ /* 0x000fe20000000a00 */
[----:B------:R-:W3:Y:S05]  /*0040*/  S2R R17, SR_CTAID.X ;  /* 0x0000000000117919 */ /* 0x000eea0000002500 */
[----:B------:R-:W4:Y:S08]  /*0050*/  LDC.64 R2, c[0x0][0x210] ;  /* 0x00008400ff027b82 */ /* 0x000f300000000a00 */
[----:B------:R-:W5:Y:S01]  /*0060*/  LDC.64 R14, c[0x0][0x220] ;  /* 0x00008800ff0e7b82 */ /* 0x000f620000000a00 */
[----:B-1----:R5:W5:Y:S01]  /*0070*/  LDG.E R16, desc[UR4][R12.64] ;  /* 0x000000040c107981 */ /* 0x002b62000c1e1900 */
[----:B--2---:R-:W-:-:S04]  /*0080*/  SHF.L.U32 R0, R0, 0x2, RZ ;  /* 0x0000000200007819 */ /* 0x004fc800000006ff */
[----:B------:R-:W-:-:S04]  /*0090*/  LOP3.LUT R0, R0, 0x1fc, RZ, 0xc0, !PT ;  /* 0x000001fc00007812 */ /* 0x000fc800078ec0ff */
[----:B---3--:R-:W-:-:S05]  /*00a0*/  LEA R17, R17, R0, 0xa ;  /* 0x0000000011117211 */ /* 0x008fca00078e50ff */
[----:B----4-:R-:W-:-:S05]  /*00b0*/  IMAD.WIDE R2, R17, 0x4, R2 ;  /* 0x0000000411027825 */ /* 0x010fca00078e0202 */
[----:B------:R-:W2:Y:S04]  /*00c0*/  LDG.E.128 R4, desc[UR4][R2.64] ;  /* 0x0000000402047981 */ /* 0x000ea8000c1e1d00 */
[----:B------:R-:W3:Y:S01]  /*00d0*/  LDG.E.128 R8, desc[UR4][R2.64+0x800] ;  /* 0x0008000402087981 */ /* 0x000ee2000c1e1d00 */
[----:B-----5:R-:W-:Y:S01]  /*00e0*/  IMAD.WIDE R12, R17, 0x4, R14 ;  /* 0x00000004110c7825 */ /* 0x020fe200078e020e */
[C---:B------:R-:W-:Y:S02]  /*00f0*/  FSETP.GT.AND P0, PT, |R16|.reuse, 8.50705917302346158658e+37, PT ;  /* 0x7e8000001000780b */ /* 0x040fe40003f04200 */
[----:B------:R-:W-:-:S11]  /*0100*/  FSETP.GEU.AND P1, PT, |R16|, 1.175494350822287508e-38, PT ;  /* 0x008000001000780b */ /* 0x000fd60003f2e200 */
[----:B------:R-:W-:-:S04]  /*0110*/  @P0 FMUL R16, R16, 0.25 ;  /* 0x3e80000010100820 */ /* 0x000fc80000400000 */
[----:B------:R-:W-:-:S06]  /*0120*/  @!P1 FMUL R16, R16, 16777216 ;  /* 0x4b80000010109820 */ /* 0x000fcc0000400000 */
[----:B------:R-:W1:Y:S01]  /*0130*/  MUFU.RCP R16, R16 ;  /* 0x0000001000107308 */ /* 0x000e620000001000 */
[----:B--2---:R-:W-:Y:S01]  /*0140*/  @P0 FMUL R4, R4, 0.25 ;  /* 0x3e80000004040820 */ /* 0x004fe20000400000 */
[----:B------:R-:W-:Y:S01]  /*0150*/  @P0 FMUL R5, R5, 0.25 ;  /* 0x3e80000005050820 */ /* 0x000fe20000400000 */
[----:B------:R-:W-:Y:S01]  /*0160*/  @P0 FMUL R6, R6, 0.25 ;  /* 0x3e80000006060820 */ /* 0x000fe20000400000 */
[----:B------:R-:W-:Y:S01]  /*0170*/  @P0 FMUL R7, R7, 0.25 ;  /* 0x3e80000007070820 */ /* 0x000fe20000400000 */
[----:B---3--:R-:W-:Y:S01]  /*0180*/  @P0 FMUL R8, R8, 0.25 ;  /* 0x3e80000008080820 */ /* 0x008fe20000400000 */
[----:B------:R-:W-:Y:S01]  /*0190*/  @P0 FMUL R9, R9, 0.25 ;  /* 0x3e80000009090820 */ /* 0x000fe20000400000 */
[----:B------:R-:W-:Y:S01]  /*01a0*/  @P0 FMUL R10, R10, 0.25 ;  /* 0x3e8000000a0a0820 */ /* 0x000fe20000400000 */
[----:B------:R-:W-:Y:S01]  /*01b0*/  @P0 FMUL R11, R11, 0.25 ;  /* 0x3e8000000b0b0820 */ /* 0x000fe20000400000 */
[----:B------:R-:W-:Y:S01]  /*01c0*/  @!P1 FMUL R4, R4, 16777216 ;  /* 0x4b80000004049820 */ /* 0x000fe20000400000 */
[----:B------:R-:W-:Y:S01]  /*01d0*/  @!P1 FMUL R5, R5, 16777216 ;  /* 0x4b80000005059820 */ /* 0x000fe20000400000 */
[----:B------:R-:W-:Y:S01]  /*01e0*/  @!P1 FMUL R6, R6, 16777216 ;  /* 0x4b80000006069820 */ /* 0x000fe20000400000 */
[----:B------:R-:W-:Y:S01]  /*01f0*/  @!P1 FMUL R7, R7, 16777216 ;  /* 0x4b80000007079820 */ /* 0x000fe20000400000 */
[----:B------:R-:W-:Y:S01]  /*0200*/  @!P1 FMUL R8, R8, 16777216 ;  /* 0x4b80000008089820 */ /* 0x000fe20000400000 */
[----:B------:R-:W-:Y:S01]  /*0210*/  @!P1 FMUL R9, R9, 16777216 ;  /* 0x4b80000009099820 */ /* 0x000fe20000400000 */
[----:B------:R-:W-:Y:S01]  /*0220*/  @!P1 FMUL R10, R10, 16777216 ;  /* 0x4b8000000a0a9820 */ /* 0x000fe20000400000 */
[----:B------:R-:W-:Y:S01]  /*0230*/  @!P1 FMUL R11, R11, 16777216 ;  /* 0x4b8000000b0b9820 */ /* 0x000fe20000400000 */
[C---:B-1----:R-:W-:Y:S01]  /*0240*/  FMUL R4, R16.reuse, R4 ;  /* 0x0000000410047220 */ /* 0x042fe20000400000 */
[C---:B------:R-:W-:Y:S01]  /*0250*/  FMUL R5, R16.reuse, R5 ;  /* 0x0000000510057220 */ /* 0x040fe20000400000 */
[C---:B------:R-:W-:Y:S01]  /*0260*/  FMUL R6, R16.reuse, R6 ;  /* 0x0000000610067220 */ /* 0x040fe20000400000 */
[C---:B------:R-:W-:Y:S01]  /*0270*/  FMUL R7, R16.reuse, R7 ;  /* 0x0000000710077220 */ /* 0x040fe20000400000 */
[C---:B------:R-:W-:Y:S01]  /*0280*/  FMUL R8, R16.reuse, R8 ;  /* 0x0000000810087220 */ /* 0x040fe20000400000 */
[C---:B------:R-:W-:Y:S01]  /*0290*/  FMUL R9, R16.reuse, R9 ;  /* 0x0000000910097220 */ /* 0x040fe20000400000 */
[C---:B------:R-:W-:Y:S01]  /*02a0*/  FMUL R10, R16.reuse, R10 ;  /* 0x0000000a100a7220 */ /* 0x040fe20000400000 */
[----:B------:R-:W-:Y:S01]  /*02b0*/  FMUL R11, R16, R11 ;  /* 0x0000000b100b7220 */ /* 0x000fe20000400000 */
[----:B------:R-:W-:Y:S04]  /*02c0*/  STG.E.128 desc[UR4][R12.64], R4 ;  /* 0x000000040c007986 */ /* 0x000fe8000c101d04 */
[----:B------:R-:W-:Y:S01]  /*02d0*/  STG.E.128 desc[UR4][R12.64+0x800], R8 ;  /* 0x000800080c007986 */ /* 0x000fe2000c101d04 */
[----:B------:R-:W-:Y:S05]  /*02e0*/  EXIT ;  /* 0x000000000000794d */ /* 0x000fea0003800000 */
.L_x_0:
[----:B------:R-:W-:-:S00]  /*02f0*/  BRA `(.L_x_0) ;  /* 0xfffffffc00fc7947 */ /* 0x000fc0000383ffff */
[----:B------:R-:W-:-:S00]  /*0300*/  NOP ;  /* 0x0000000000007918 */ /* 0x000fc00000000000 */
[----:B------:R-:W-:-:S00]  /*0310*/  NOP ;  /* 0x0000000000007918 */ /* 0x000fc00000000000 */
[----:B------:R-:W-:-:S00]  /*0320*/  NOP ;  /* 0x0000000000007918 */ /* 0x000fc00000000000 */
[----:B------:R-:W-:-:S00]  /*0330*/  NOP ;  /* 0x0000000000007918 */ /* 0x000fc00000000000 */
[----:B------:R-:W-:-:S00]  /*0340*/  NOP ;  /* 0x0000000000007918 */ /* 0x000fc00000000000 */
[----:B------:R-:W-:-:S00]  /*0350*/  NOP ;  /* 0x0000000000007918 */ /* 0x000fc00000000000 */
[----:B------:R-:W-:-:S00]  /*0360*/  NOP ;  /* 0x0000000000007918 */ /* 0x000fc00000000000 */
[----:B------:R-:W-:-:S00]  /*0370*/  NOP ;  /* 0x0000000000007918 */ /* 0x000fc00000000000 */
.L_x_1:


//--------------------- .nv.constant0.triton_poi_fused_div_14 --------------------------
	.section	.nv.constant0.triton_poi_fused_div_14,"a",@progbits
	.sectionflags	@""
	.align	4
.nv.constant0.triton_poi_fused_div_14:
	.zero		556
